//
// Generated by NVIDIA NVVM Compiler
//
// Compiler Build ID: CL-36424714
// Cuda compilation tools, release 13.0, V13.0.88
// Based on NVVM 20.0.0
//

.version 9.0
.target sm_100
.address_size 64

	// .globl	_Z12vectorAddPTXPKfS0_Pfi
.extern .func __assertfail
(
	.param .b64 __assertfail_param_0,
	.param .b64 __assertfail_param_1,
	.param .b32 __assertfail_param_2,
	.param .b64 __assertfail_param_3,
	.param .b64 __assertfail_param_4
)
;
.global .align 1 .b8 __unnamed_1[25] = {118, 111, 105, 100, 32, 116, 101, 115, 116, 70, 112, 56, 67, 111, 110, 118, 101, 114, 115, 105, 111, 110, 40, 41};
.global .align 1 .b8 $str[43] = {105, 110, 112, 117, 116, 46, 120, 32, 61, 61, 32, 111, 117, 116, 112, 117, 116, 46, 120, 32, 38, 38, 32, 105, 110, 112, 117, 116, 46, 121, 32, 61, 61, 32, 111, 117, 116, 112, 117, 116, 46, 121};
.global .align 1 .b8 $str$1[27] = {47, 116, 109, 112, 47, 115, 97, 115, 115, 95, 99, 117, 95, 49, 51, 48, 100, 48, 112, 121, 98, 47, 107, 46, 99, 117};

.visible .entry _Z12vectorAddPTXPKfS0_Pfi(
	.param .u64 .ptr .align 1 _Z12vectorAddPTXPKfS0_Pfi_param_0,
	.param .u64 .ptr .align 1 _Z12vectorAddPTXPKfS0_Pfi_param_1,
	.param .u64 .ptr .align 1 _Z12vectorAddPTXPKfS0_Pfi_param_2,
	.param .u32 _Z12vectorAddPTXPKfS0_Pfi_param_3
)
{
	.reg .pred 	%p<2>;
	.reg .b32 	%r<6>;
	.reg .b32 	%f<4>;
	.reg .b64 	%rd<11>;

	ld.param.u64 	%rd1, [_Z12vectorAddPTXPKfS0_Pfi_param_0];
	ld.param.u64 	%rd2, [_Z12vectorAddPTXPKfS0_Pfi_param_1];
	ld.param.u64 	%rd3, [_Z12vectorAddPTXPKfS0_Pfi_param_2];
	ld.param.u32 	%r2, [_Z12vectorAddPTXPKfS0_Pfi_param_3];
	mov.u32 	%r3, %ntid.x;
	mov.u32 	%r4, %ctaid.x;
	mov.u32 	%r5, %tid.x;
	mad.lo.s32 	%r1, %r3, %r4, %r5;
	setp.ge.s32 	%p1, %r1, %r2;
	@%p1 bra 	$L__BB0_2;
	cvta.to.global.u64 	%rd4, %rd1;
	cvta.to.global.u64 	%rd5, %rd2;
	cvta.to.global.u64 	%rd6, %rd3;
	mul.wide.s32 	%rd7, %r1, 4;
	add.s64 	%rd8, %rd6, %rd7;
	add.s64 	%rd9, %rd4, %rd7;
	ld.global.f32 	%f2, [%rd9];
	add.s64 	%rd10, %rd5, %rd7;
	ld.global.f32 	%f3, [%rd10];
	// begin inline asm
	{
	add.f32 %f1, %f2, %f3;
	}
	// end inline asm
	st.global.f32 	[%rd8], %f1;
$L__BB0_2:
	ret;

}
	// .globl	_Z17testFp8Conversionv
.visible .entry _Z17testFp8Conversionv()
{
	.reg .pred 	%p<4>;
	.reg .b16 	%rs<7>;
	.reg .b32 	%r<4>;
	.reg .b32 	%f<3>;
	.reg .b64 	%rd<7>;

	mov.f32 	%f1, 0f3F800000;
	mov.f32 	%f2, 0f3F000000;
	// begin inline asm
	{ cvt.rn.f16x2.f32 %r1, %f2, %f1; }

	// end inline asm
	mov.b32 	{%rs3, %rs4}, %r1;
	// begin inline asm
	{cvt.rn.satfinite.e5m2x2.f16x2 %rs1, %r1;}

	// end inline asm
	// begin inline asm
	{cvt.rn.f16x2.e5m2x2 %r3, %rs1;}

	// end inline asm
	mov.b32 	{%rs5, %rs6}, %r3;
	setp.eq.s16 	%p1, %rs3, %rs5;
	setp.eq.s16 	%p2, %rs4, %rs6;
	and.pred  	%p3, %p1, %p2;
	@%p3 bra 	$L__BB1_2;
	mov.u64 	%rd1, $str;
	cvta.global.u64 	%rd2, %rd1;
	mov.u64 	%rd3, $str$1;
	cvta.global.u64 	%rd4, %rd3;
	mov.u64 	%rd5, __unnamed_1;
	cvta.global.u64 	%rd6, %rd5;
	{ // callseq 0, 0
	.param .b64 param0;
	st.param.b64 	[param0], %rd2;
	.param .b64 param1;
	st.param.b64 	[param1], %rd4;
	.param .b32 param2;
	st.param.b32 	[param2], 89;
	.param .b64 param3;
	st.param.b64 	[param3], %rd6;
	.param .b64 param4;
	st.param.b64 	[param4], 1;
	call.uni 
	__assertfail, 
	(
	param0, 
	param1, 
	param2, 
	param3, 
	param4
	);
	} // callseq 0
$L__BB1_2:
	ret;

}


// ===== COMPILED SASS (sm_100) =====

	.target	sm_100

	.elftype	@"ET_EXEC"


//--------------------- .note.nv.tkinfo           --------------------------
	.section	.note.nv.tkinfo,"",@"SHT_NOTE"
	.sectionflags	@"SHF_NOTE_NV_TKINFO"
	.tkinfo
        /*0018*/ 	.word	0x00000002
        /*0030*/ 	.string	""
        /*0030*/ 	.string	"ptxas"
        /*0030*/ 	.string	"Cuda compilation tools, release 13.0, V13.0.88"
        /*0030*/ 	.string	"Build cuda_13.0.r13.0/compiler.36424714_0"
        /*0030*/ 	.string	"-arch sm_100 -m 64 "



//--------------------- .note.nv.cuinfo           --------------------------
	.section	.note.nv.cuinfo,"",@"SHT_NOTE"
	.sectionflags	@"SHF_NOTE_NV_CUINFO"
        /*0018*/ 	.short	0x0002
        /*001a*/ 	.short	0x0064
        /*001c*/ 	.short	0x0082
	.zero		2


//--------------------- .nv.info                  --------------------------
	.section	.nv.info,"",@"SHT_CUDA_INFO"
	.align	4


	//----- nvinfo : EIATTR_REGCOUNT
	.align		4
        /*0000*/ 	.byte	0x04, 0x2f
        /*0002*/ 	.short	(.L_4 - .L_3)
	.align		4
.L_3:
        /*0004*/ 	.word	index@(_Z12vectorAddPTXPKfS0_Pfi)
        /*0008*/ 	.word	0x0000000c


	//----- nvinfo : EIATTR_FRAME_SIZE
	.align		4
.L_4:
        /*000c*/ 	.byte	0x04, 0x11
        /*000e*/ 	.short	(.L_6 - .L_5)
	.align		4
.L_5:
        /*0010*/ 	.word	index@(_Z12vectorAddPTXPKfS0_Pfi)
        /*0014*/ 	.word	0x00000000


	//----- nvinfo : EIATTR_REGCOUNT
	.align		4
.L_6:
        /*0018*/ 	.byte	0x04, 0x2f
        /*001a*/ 	.short	(.L_8 - .L_7)
	.align		4
.L_7:
        /*001c*/ 	.word	index@(_Z17testFp8Conversionv)
        /*0020*/ 	.word	0x00000018


	//----- nvinfo : EIATTR_FRAME_SIZE
	.align		4
.L_8:
        /*0024*/ 	.byte	0x04, 0x11
        /*0026*/ 	.short	(.L_10 - .L_9)
	.align		4
.L_9:
        /*0028*/ 	.word	index@(_Z17testFp8Conversionv)
        /*002c*/ 	.word	0x00000000


	//----- nvinfo : EIATTR_MIN_STACK_SIZE
	.align		4
.L_10:
        /*0030*/ 	.byte	0x04, 0x12
        /*0032*/ 	.short	(.L_12 - .L_11)
	.align		4
.L_11:
        /*0034*/ 	.word	index@(_Z17testFp8Conversionv)
        /*0038*/ 	.word	0x00000000


	//----- nvinfo : EIATTR_MIN_STACK_SIZE
	.align		4
.L_12:
        /*003c*/ 	.byte	0x04, 0x12
        /*003e*/ 	.short	(.L_14 - .L_13)
	.align		4
.L_13:
        /*0040*/ 	.word	index@(_Z12vectorAddPTXPKfS0_Pfi)
        /*0044*/ 	.word	0x00000000
.L_14:


//--------------------- .nv.compat                --------------------------
	.section	.nv.compat,"",@"SHT_CUDA_COMPAT_INFO"
	.align	4
        /*0000*/ 	.byte	0x02, 0x09, 0x00, 0x00, 0x02, 0x02, 0x02, 0x00, 0x02, 0x05, 0x05, 0x00, 0x03, 0x07, 0x01, 0x01
        /*0010*/ 	.byte	0x02, 0x03, 0x00, 0x00, 0x02, 0x06, 0x01, 0x00, 0x04, 0x0b, 0x08, 0x00, 0x09, 0x00, 0x00, 0x00
        /*0020*/ 	.byte	0x00, 0x00, 0x00, 0x00


//--------------------- .nv.info._Z17testFp8Conversionv --------------------------
	.section	.nv.info._Z17testFp8Conversionv,"",@"SHT_CUDA_INFO"
	.sectionflags	@""
	.align	4


	//----- nvinfo : EIATTR_CUDA_API_VERSION
	.align		4
        /*0000*/ 	.byte	0x04, 0x37
        /*0002*/ 	.short	(.L_16 - .L_15)
.L_15:
        /*0004*/ 	.word	0x00000082


	//----- nvinfo : EIATTR_SPARSE_MMA_MASK
	.align		4
.L_16:
        /*0008*/ 	.byte	0x03, 0x50
        /*000a*/ 	.short	0x0000


	//----- nvinfo : EIATTR_MAXREG_COUNT
	.align		4
        /*000c*/ 	.byte	0x03, 0x1b
        /*000e*/ 	.short	0x00ff


	//----- nvinfo : EIATTR_EXTERNS
	.align		4
        /*0010*/ 	.byte	0x04, 0x0f
        /*0012*/ 	.short	(.L_18 - .L_17)


	//   ....[0]....
	.align		4
.L_17:
        /*0014*/ 	.word	index@(__assertfail)


	//----- nvinfo : EIATTR_MERCURY_ISA_VERSION
	.align		4
.L_18:
        /*0018*/ 	.byte	0x03, 0x5f
        /*001a*/ 	.short	0x0101


	//----- nvinfo : EIATTR_VRC_CTA_INIT_COUNT
	.align		4
        /*001c*/ 	.byte	0x02, 0x4a
	.zero		1
	.zero		1


	//----- nvinfo : EIATTR_SYSCALL_OFFSETS
	.align		4
        /*0020*/ 	.byte	0x04, 0x46
        /*0022*/ 	.short	(.L_20 - .L_19)


	//   ....[0]....
.L_19:
        /*0024*/ 	.word	0x00000180


	//----- nvinfo : EIATTR_EXIT_INSTR_OFFSETS
	.align		4
.L_20:
        /*0028*/ 	.byte	0x04, 0x1c
        /*002a*/ 	.short	(.L_22 - .L_21)


	//   ....[0]....
.L_21:
        /*002c*/ 	.word	0x00000080


	//   ....[1]....
        /*0030*/ 	.word	0x00000190


	//----- nvinfo : EIATTR_SW_WAR
	.align		4
.L_22:
        /*0034*/ 	.byte	0x04, 0x36
        /*0036*/ 	.short	(.L_24 - .L_23)
.L_23:
        /*0038*/ 	.word	0x00000008
.L_24:


//--------------------- .nv.info._Z12vectorAddPTXPKfS0_Pfi --------------------------
	.section	.nv.info._Z12vectorAddPTXPKfS0_Pfi,"",@"SHT_CUDA_INFO"
	.sectionflags	@""
	.align	4


	//----- nvinfo : EIATTR_CUDA_API_VERSION
	.align		4
        /*0000*/ 	.byte	0x04, 0x37
        /*0002*/ 	.short	(.L_26 - .L_25)
.L_25:
        /*0004*/ 	.word	0x00000082


	//----- nvinfo : EIATTR_KPARAM_INFO
	.align		4
.L_26:
        /*0008*/ 	.byte	0x04, 0x17
        /*000a*/ 	.short	(.L_28 - .L_27)
.L_27:
        /*000c*/ 	.word	0x00000000
        /*0010*/ 	.short	0x0003
        /*0012*/ 	.short	0x0018
        /*0014*/ 	.byte	0x00, 0xf0, 0x11, 0x00


	//----- nvinfo : EIATTR_KPARAM_INFO
	.align		4
.L_28:
        /*0018*/ 	.byte	0x04, 0x17
        /*001a*/ 	.short	(.L_30 - .L_29)
.L_29:
        /*001c*/ 	.word	0x00000000
        /*0020*/ 	.short	0x0002
        /*0022*/ 	.short	0x0010
        /*0024*/ 	.byte	0x00, 0xf5, 0x21, 0x00


	//----- nvinfo : EIATTR_KPARAM_INFO
	.align		4
.L_30:
        /*0028*/ 	.byte	0x04, 0x17
        /*002a*/ 	.short	(.L_32 - .L_31)
.L_31:
        /*002c*/ 	.word	0x00000000
        /*0030*/ 	.short	0x0001
        /*0032*/ 	.short	0x0008
        /*0034*/ 	.byte	0x00, 0xf5, 0x21, 0x00


	//----- nvinfo : EIATTR_KPARAM_INFO
	.align		4
.L_32:
        /*0038*/ 	.byte	0x04, 0x17
        /*003a*/ 	.short	(.L_34 - .L_33)
.L_33:
        /*003c*/ 	.word	0x00000000
        /*0040*/ 	.short	0x0000
        /*0042*/ 	.short	0x0000
        /*0044*/ 	.byte	0x00, 0xf5, 0x21, 0x00


	//----- nvinfo : EIATTR_SPARSE_MMA_MASK
	.align		4
.L_34:
        /*0048*/ 	.byte	0x03, 0x50
        /*004a*/ 	.short	0x0000


	//----- nvinfo : EIATTR_MAXREG_COUNT
	.align		4
        /*004c*/ 	.byte	0x03, 0x1b
        /*004e*/ 	.short	0x00ff


	//----- nvinfo : EIATTR_MERCURY_ISA_VERSION
	.align		4
        /*0050*/ 	.byte	0x03, 0x5f
        /*0052*/ 	.short	0x0101


	//----- nvinfo : EIATTR_VRC_CTA_INIT_COUNT
	.align		4
        /*0054*/ 	.byte	0x02, 0x4a
	.zero		1
	.zero		1


	//----- nvinfo : EIATTR_EXIT_INSTR_OFFSETS
	.align		4
        /*0058*/ 	.byte	0x04, 0x1c
        /*005a*/ 	.short	(.L_36 - .L_35)


	//   ....[0]....
.L_35:
        /*005c*/ 	.word	0x00000070


	//   ....[1]....
        /*0060*/ 	.word	0x00000130


	//----- nvinfo : EIATTR_CBANK_PARAM_SIZE
	.align		4
.L_36:
        /*0064*/ 	.byte	0x03, 0x19
        /*0066*/ 	.short	0x001c


	//----- nvinfo : EIATTR_PARAM_CBANK
	.align		4
        /*0068*/ 	.byte	0x04, 0x0a
        /*006a*/ 	.short	(.L_38 - .L_37)
	.align		4
.L_37:
        /*006c*/ 	.word	index@(.nv.constant0._Z12vectorAddPTXPKfS0_Pfi)
        /*0070*/ 	.short	0x0380
        /*0072*/ 	.short	0x001c


	//----- nvinfo : EIATTR_SW_WAR
	.align		4
.L_38:
        /*0074*/ 	.byte	0x04, 0x36
        /*0076*/ 	.short	(.L_40 - .L_39)
.L_39:
        /*0078*/ 	.word	0x00000008
.L_40:


//--------------------- .nv.callgraph             --------------------------
	.section	.nv.callgraph,"",@"SHT_CUDA_CALLGRAPH"
	.align	4
	.sectionentsize	8
	.align		4
        /*0000*/ 	.word	0x00000000
	.align		4
        /*0004*/ 	.word	0xffffffff
	.align		4
        /*0008*/ 	.word	index@(_Z17testFp8Conversionv)
	.align		4
        /*000c*/ 	.word	index@(__assertfail)
	.align		4
        /*0010*/ 	.word	0x00000000
	.align		4
        /*0014*/ 	.word	0xfffffffe
	.align		4
        /*0018*/ 	.word	0x00000000
	.align		4
        /*001c*/ 	.word	0xfffffffd
	.align		4
        /*0020*/ 	.word	0x00000000
	.align		4
        /*0024*/ 	.word	0xfffffffc


//--------------------- .nv.constant4             --------------------------
	.section	.nv.constant4,"a",@progbits
	.align	8
	.align		8
.nv.constant4:
        /*0000*/ 	.dword	__assertfail
	.align		8
        /*0008*/ 	.dword	__unnamed_1
	.align		8
        /*0010*/ 	.dword	$str
	.align		8
        /*0018*/ 	.dword	$str$1


//--------------------- .text._Z17testFp8Conversionv --------------------------
	.section	.text._Z17testFp8Conversionv,"ax",@progbits
	.align	128
        .global         _Z17testFp8Conversionv
        .type           _Z17testFp8Conversionv,@function
        .size           _Z17testFp8Conversionv,(.L_x_3 - _Z17testFp8Conversionv)
        .other          _Z17testFp8Conversionv,@"STO_CUDA_ENTRY STV_DEFAULT"
_Z17testFp8Conversionv:
.text._Z17testFp8Conversionv:
[----:B------:R-:W0:Y:S01]  /*0000*/  LDC R1, c[0x0][0x37c] ;  /* 0x0000df00ff017b82 */ /* 0x000e220000000800 */
[----:B------:R-:W-:-:S04]  /*0010*/  F2FP.SATFINITE.E5M2.F16.UNPACK_B_MERGE_C R0, 3.0573457479476928711e-05, RZ ;  /* 0x38003c00ff00783e */ /* 0x000fc800048022ff */
[----:B------:R-:W-:-:S04]  /*0020*/  F2FP.F16.E5M2.UNPACK_B R0, R0 ;  /* 0x00000000ff00723e */ /* 0x000fc800020004ff */
[C---:B------:R-:W-:Y:S02]  /*0030*/  PRMT R2, R0.reuse, 0x7632, R2 ;  /* 0x0000763200027816 */ /* 0x040fe40000000002 */
[----:B------:R-:W-:Y:S02]  /*0040*/  PRMT R0, R0, 0x9910, RZ ;  /* 0x0000991000007816 */ /* 0x000fe400000000ff */
[----:B------:R-:W-:Y:S02]  /*0050*/  PRMT R2, R2, 0x9910, RZ ;  /* 0x0000991002027816 */ /* 0x000fe400000000ff */
[----:B------:R-:W-:Y:S02]  /*0060*/  ISETP.EQ.AND P1, PT, R0, 0x3c00, PT ;  /* 0x00003c000000780c */ /* 0x000fe40003f22270 */
[----:B------:R-:W-:-:S13]  /*0070*/  ISETP.NE.AND P0, PT, R2, 0x3800, PT ;  /* 0x000038000200780c */ /* 0x000fda0003f05270 */
[----:B------:R-:W-:Y:S05]  /*0080*/  @!P0 EXIT P1 ;  /* 0x000000000000894d */ /* 0x000fea0000800000 */
[----:B------:R-:W-:Y:S01]  /*0090*/  MOV R0, 0x0 ;  /* 0x0000000000007802 */ /* 0x000fe20000000f00 */
[----:B------:R-:W1:Y:S01]  /*00a0*/  LDCU.64 UR4, c[0x4][0x10] ;  /* 0x01000200ff0477ac */ /* 0x000e620008000a00 */
[----:B------:R-:W-:Y:S02]  /*00b0*/  IMAD.MOV.U32 R8, RZ, RZ, 0x59 ;  /* 0x00000059ff087424 */ /* 0x000fe400078e00ff */
[----:B------:R2:W3:Y:S01]  /*00c0*/  LDC.64 R2, c[0x4][R0] ;  /* 0x0100000000027b82 */ /* 0x0004e20000000a00 */
[----:B------:R-:W4:Y:S01]  /*00d0*/  LDCU.64 UR6, c[0x4][0x18] ;  /* 0x01000300ff0677ac */ /* 0x000f220008000a00 */
[----:B------:R-:W-:Y:S02]  /*00e0*/  IMAD.MOV.U32 R12, RZ, RZ, 0x1 ;  /* 0x00000001ff0c7424 */ /* 0x000fe400078e00ff */
[----:B------:R-:W-:Y:S01]  /*00f0*/  IMAD.MOV.U32 R13, RZ, RZ, RZ ;  /* 0x000000ffff0d7224 */ /* 0x000fe200078e00ff */
[----:B------:R-:W5:Y:S01]  /*0100*/  LDCU.64 UR8, c[0x4][0x8] ;  /* 0x01000100ff0877ac */ /* 0x000f620008000a00 */
[----:B-1----:R-:W-:-:S02]  /*0110*/  IMAD.U32 R4, RZ, RZ, UR4 ;  /* 0x00000004ff047e24 */ /* 0x002fc4000f8e00ff */
[----:B------:R-:W-:Y:S02]  /*0120*/  IMAD.U32 R5, RZ, RZ, UR5 ;  /* 0x00000005ff057e24 */ /* 0x000fe4000f8e00ff */
[----:B----4-:R-:W-:Y:S02]  /*0130*/  IMAD.U32 R6, RZ, RZ, UR6 ;  /* 0x00000006ff067e24 */ /* 0x010fe4000f8e00ff */
[----:B------:R-:W-:Y:S02]  /*0140*/  IMAD.U32 R7, RZ, RZ, UR7 ;  /* 0x00000007ff077e24 */ /* 0x000fe4000f8e00ff */
[----:B-----5:R-:W-:Y:S02]  /*0150*/  IMAD.U32 R10, RZ, RZ, UR8 ;  /* 0x00000008ff0a7e24 */ /* 0x020fe4000f8e00ff */
[----:B--2---:R-:W-:-:S07]  /*0160*/  IMAD.U32 R11, RZ, RZ, UR9 ;  /* 0x00000009ff0b7e24 */ /* 0x004fce000f8e00ff */
[----:B------:R-:W-:-:S07]  /*0170*/  LEPC R20, `(.L_x_0) ;  /* 0x000000001014794e */ /* 0x000fce0000000000 */
[----:B0--3--:R-:W-:Y:S05]  /*0180*/  CALL.ABS.NOINC R2 ;  /* 0x0000000002007343 */ /* 0x009fea0003c00000 */
.L_x_0:
[----:B------:R-:W-:Y:S05]  /*0190*/  EXIT ;  /* 0x000000000000794d */ /* 0x000fea0003800000 */
.L_x_1:
[----:B------:R-:W-:-:S00]  /*01a0*/  BRA `(.L_x_1) ;  /* 0xfffffffc00fc7947 */ /* 0x000fc0000383ffff */
[----:B------:R-:W-:-:S00]  /*01b0*/  NOP ;  /* 0x0000000000007918 */ /* 0x000fc00000000000 */
        /* <DEDUP_REMOVED lines=12> */
.L_x_3:


//--------------------- .text._Z12vectorAddPTXPKfS0_Pfi --------------------------
	.section	.text._Z12vectorAddPTXPKfS0_Pfi,"ax",@progbits
	.align	128
        .global         _Z12vectorAddPTXPKfS0_Pfi
        .type           _Z12vectorAddPTXPKfS0_Pfi,@function
        .size           _Z12vectorAddPTXPKfS0_Pfi,(.L_x_4 - _Z12vectorAddPTXPKfS0_Pfi)
        .other          _Z12vectorAddPTXPKfS0_Pfi,@"STO_CUDA_ENTRY STV_DEFAULT"
_Z12vectorAddPTXPKfS0_Pfi:
.text._Z12vectorAddPTXPKfS0_Pfi:
[----:B------:R-:W-:Y:S01]  /*0000*/  LDC R1, c[0x0][0x37c] ;  /* 0x0000df00ff017b82 */ /* 0x000fe20000000800 */
[----:B------:R-:W0:Y:S01]  /*0010*/  S2R R9, SR_CTAID.X ;  /* 0x0000000000097919 */ /* 0x000e220000002500 */
[----:B------:R-:W0:Y:S01]  /*0020*/  LDCU UR4, c[0x0][0x360] ;  /* 0x00006c00ff0477ac */ /* 0x000e220008000800 */
[----:B------:R-:W0:Y:S01]  /*0030*/  S2R R0, SR_TID.X ;  /* 0x0000000000007919 */ /* 0x000e220000002100 */
[----:B------:R-:W1:Y:S01]  /*0040*/  LDCU UR5, c[0x0][0x398] ;  /* 0x00007300ff0577ac */ /* 0x000e620008000800 */
[----:B0-----:R-:W-:-:S05]  /*0050*/  IMAD R9, R9, UR4, R0 ;  /* 0x0000000409097c24 */ /* 0x001fca000f8e0200 */
[----:B-1----:R-:W-:-:S13]  /*0060*/  ISETP.GE.AND P0, PT, R9, UR5, PT ;  /* 0x0000000509007c0c */ /* 0x002fda000bf06270 */
[----:B------:R-:W-:Y:S05]  /*0070*/  @P0 EXIT ;  /* 0x000000000000094d */ /* 0x000fea0003800000 */
[----:B------:R-:W0:Y:S01]  /*0080*/  LDC.64 R4, c[0x0][0x380] ;  /* 0x0000e000ff047b82 */ /* 0x000e220000000a00 */
[----:B------:R-:W1:Y:S07]  /*0090*/  LDCU.64 UR4, c[0x0][0x358] ;  /* 0x00006b00ff0477ac */ /* 0x000e6e0008000a00 */
[----:B------:R-:W2:Y:S08]  /*00a0*/  LDC.64 R6, c[0x0][0x388] ;  /* 0x0000e200ff067b82 */ /* 0x000eb00000000a00 */
[----:B------:R-:W3:Y:S01]  /*00b0*/  LDC.64 R2, c[0x0][0x390] ;  /* 0x0000e400ff027b82 */ /* 0x000ee20000000a00 */
[----:B0-----:R-:W-:-:S06]  /*00c0*/  IMAD.WIDE R4, R9, 0x4, R4 ;  /* 0x0000000409047825 */ /* 0x001fcc00078e0204 */
[----:B-1----:R-:W4:Y:S01]  /*00d0*/  LDG.E R4, desc[UR4][R4.64] ;  /* 0x0000000404047981 */ /* 0x002f22000c1e1900 */
[----:B--2---:R-:W-:-:S06]  /*00e0*/  IMAD.WIDE R6, R9, 0x4, R6 ;  /* 0x0000000409067825 */ /* 0x004fcc00078e0206 */
[----:B------:R-:W4:Y:S01]  /*00f0*/  LDG.E R7, desc[UR4][R6.64] ;  /* 0x0000000406077981 */ /* 0x000f22000c1e1900 */
[----:B---3--:R-:W-:-:S04]  /*0100*/  IMAD.WIDE R2, R9, 0x4, R2 ;  /* 0x0000000409027825 */ /* 0x008fc800078e0202 */
[----:B----4-:R-:W-:-:S05]  /*0110*/  FADD R9, R4, R7 ;  /* 0x0000000704097221 */ /* 0x010fca0000000000 */
[----:B------:R-:W-:Y:S01]  /*0120*/  STG.E desc[UR4][R2.64], R9 ;  /* 0x0000000902007986 */ /* 0x000fe2000c101904 */
[----:B------:R-:W-:Y:S05]  /*0130*/  EXIT ;  /* 0x000000000000794d */ /* 0x000fea0003800000 */
.L_x_2:
        /* <DEDUP_REMOVED lines=12> */
.L_x_4:


//--------------------- .nv.global.init           --------------------------
	.section	.nv.global.init,"aw",@progbits
.nv.global.init:
	.type		__unnamed_1,@object
	.size		__unnamed_1,($str$1 - __unnamed_1)
__unnamed_1:
        /*0000*/ 	.byte	0x76, 0x6f, 0x69, 0x64, 0x20, 0x74, 0x65, 0x73, 0x74, 0x46, 0x70, 0x38, 0x43, 0x6f, 0x6e, 0x76
        /*0010*/ 	.byte	0x65, 0x72, 0x73, 0x69, 0x6f, 0x6e, 0x28, 0x29, 0x00
	.type		$str$1,@object
	.size		$str$1,($str - $str$1)
$str$1:
        /*0019*/ 	.byte	0x2f, 0x74, 0x6d, 0x70, 0x2f, 0x73, 0x61, 0x73, 0x73, 0x5f, 0x63, 0x75, 0x5f, 0x31, 0x33, 0x30
        /*0029*/ 	.byte	0x64, 0x30, 0x70, 0x79, 0x62, 0x2f, 0x6b, 0x2e, 0x63, 0x75, 0x00
	.type		$str,@object
	.size		$str,(.L_1 - $str)
$str:
        /*0034*/ 	.byte	0x69, 0x6e, 0x70, 0x75, 0x74, 0x2e, 0x78, 0x20, 0x3d, 0x3d, 0x20, 0x6f, 0x75, 0x74, 0x70, 0x75
        /*0044*/ 	.byte	0x74, 0x2e, 0x78, 0x20, 0x26, 0x26, 0x20, 0x69, 0x6e, 0x70, 0x75, 0x74, 0x2e, 0x79, 0x20, 0x3d
        /*0054*/ 	.byte	0x3d, 0x20, 0x6f, 0x75, 0x74, 0x70, 0x75, 0x74, 0x2e, 0x79, 0x00
.L_1:


//--------------------- .nv.shared.reserved.0     --------------------------
	.section	.nv.shared.reserved.0,"aw",@nobits
	.weak		__nv_reservedSMEM_offset_0_alias
	.size		__nv_reservedSMEM_offset_0_alias, 0, 64
	.other		__nv_reservedSMEM_offset_0_alias,@"STO_CUDA_RESERVED_SHARED STV_DEFAULT"
__nv_reservedSMEM_offset_0_alias:
	.zero		0
	.zero		64


//--------------------- .nv.constant0._Z17testFp8Conversionv --------------------------
	.section	.nv.constant0._Z17testFp8Conversionv,"a",@progbits
	.sectionflags	@""
	.align	4
.nv.constant0._Z17testFp8Conversionv:
	.zero		896


//--------------------- .nv.constant0._Z12vectorAddPTXPKfS0_Pfi --------------------------
	.section	.nv.constant0._Z12vectorAddPTXPKfS0_Pfi,"a",@progbits
	.sectionflags	@""
	.align	4
.nv.constant0._Z12vectorAddPTXPKfS0_Pfi:
	.zero		924


//--------------------- SYMBOLS --------------------------

	.type		.nv.reservedSmem.offset0,@object
	.size		.nv.reservedSmem.offset0,0x4
	.type		__assertfail,@function
